//
// Generated by NVIDIA NVVM Compiler
//
// Compiler Build ID: CL-36424714
// Cuda compilation tools, release 13.0, V13.0.88
// Based on NVVM 20.0.0
//

.version 9.0
.target sm_100
.address_size 64

	// .globl	_Z12histo_kernelPciPi

.visible .entry _Z12histo_kernelPciPi(
	.param .u64 .ptr .align 1 _Z12histo_kernelPciPi_param_0,
	.param .u32 _Z12histo_kernelPciPi_param_1,
	.param .u64 .ptr .align 1 _Z12histo_kernelPciPi_param_2
)
{
	.reg .pred 	%p<3>;
	.reg .b16 	%rs<4>;
	.reg .b32 	%r<7>;
	.reg .b64 	%rd<10>;

	ld.param.u64 	%rd1, [_Z12histo_kernelPciPi_param_0];
	ld.param.u32 	%r2, [_Z12histo_kernelPciPi_param_1];
	ld.param.u64 	%rd2, [_Z12histo_kernelPciPi_param_2];
	mov.u32 	%r3, %ctaid.x;
	mov.u32 	%r4, %ntid.x;
	mov.u32 	%r5, %tid.x;
	mad.lo.s32 	%r1, %r3, %r4, %r5;
	setp.ge.s32 	%p1, %r1, %r2;
	@%p1 bra 	$L__BB0_3;
	cvta.to.global.u64 	%rd3, %rd1;
	cvt.s64.s32 	%rd4, %r1;
	add.s64 	%rd5, %rd3, %rd4;
	ld.global.u8 	%rs2, [%rd5];
	add.s16 	%rs1, %rs2, -97;
	and.b16  	%rs3, %rs1, 255;
	setp.gt.u16 	%p2, %rs3, 25;
	@%p2 bra 	$L__BB0_3;
	cvt.u64.u16 	%rd6, %rs1;
	and.b64  	%rd7, %rd6, 252;
	cvta.to.global.u64 	%rd8, %rd2;
	add.s64 	%rd9, %rd8, %rd7;
	atom.global.add.u32 	%r6, [%rd9], 1;
$L__BB0_3:
	ret;

}


// ===== COMPILED SASS (sm_100) =====

	.target	sm_100

	.elftype	@"ET_EXEC"


//--------------------- .note.nv.tkinfo           --------------------------
	.section	.note.nv.tkinfo,"",@"SHT_NOTE"
	.sectionflags	@"SHF_NOTE_NV_TKINFO"
	.tkinfo
        /*0018*/ 	.word	0x00000002
        /*0030*/ 	.string	""
        /*0030*/ 	.string	"ptxas"
        /*0030*/ 	.string	"Cuda compilation tools, release 13.0, V13.0.88"
        /*0030*/ 	.string	"Build cuda_13.0.r13.0/compiler.36424714_0"
        /*0030*/ 	.string	"-arch sm_100 -m 64 "



//--------------------- .note.nv.cuinfo           --------------------------
	.section	.note.nv.cuinfo,"",@"SHT_NOTE"
	.sectionflags	@"SHF_NOTE_NV_CUINFO"
        /*0018*/ 	.short	0x0002
        /*001a*/ 	.short	0x0064
        /*001c*/ 	.short	0x0082
	.zero		2


//--------------------- .nv.info                  --------------------------
	.section	.nv.info,"",@"SHT_CUDA_INFO"
	.align	4


	//----- nvinfo : EIATTR_REGCOUNT
	.align		4
        /*0000*/ 	.byte	0x04, 0x2f
        /*0002*/ 	.short	(.L_1 - .L_0)
	.align		4
.L_0:
        /*0004*/ 	.word	index@(_Z12histo_kernelPciPi)
        /*0008*/ 	.word	0x00000008


	//----- nvinfo : EIATTR_FRAME_SIZE
	.align		4
.L_1:
        /*000c*/ 	.byte	0x04, 0x11
        /*000e*/ 	.short	(.L_3 - .L_2)
	.align		4
.L_2:
        /*0010*/ 	.word	index@(_Z12histo_kernelPciPi)
        /*0014*/ 	.word	0x00000000


	//----- nvinfo : EIATTR_MIN_STACK_SIZE
	.align		4
.L_3:
        /*0018*/ 	.byte	0x04, 0x12
        /*001a*/ 	.short	(.L_5 - .L_4)
	.align		4
.L_4:
        /*001c*/ 	.word	index@(_Z12histo_kernelPciPi)
        /*0020*/ 	.word	0x00000000
.L_5:


//--------------------- .nv.compat                --------------------------
	.section	.nv.compat,"",@"SHT_CUDA_COMPAT_INFO"
	.align	4
        /*0000*/ 	.byte	0x02, 0x09, 0x00, 0x00, 0x02, 0x02, 0x01, 0x00, 0x02, 0x05, 0x05, 0x00, 0x03, 0x07, 0x01, 0x01
        /*0010*/ 	.byte	0x02, 0x03, 0x00, 0x00, 0x02, 0x06, 0x01, 0x00, 0x04, 0x0b, 0x08, 0x00, 0x09, 0x00, 0x00, 0x00
        /*0020*/ 	.byte	0x00, 0x00, 0x00, 0x00


//--------------------- .nv.info._Z12histo_kernelPciPi --------------------------
	.section	.nv.info._Z12histo_kernelPciPi,"",@"SHT_CUDA_INFO"
	.sectionflags	@""
	.align	4


	//----- nvinfo : EIATTR_CUDA_API_VERSION
	.align		4
        /*0000*/ 	.byte	0x04, 0x37
        /*0002*/ 	.short	(.L_7 - .L_6)
.L_6:
        /*0004*/ 	.word	0x00000082


	//----- nvinfo : EIATTR_KPARAM_INFO
	.align		4
.L_7:
        /*0008*/ 	.byte	0x04, 0x17
        /*000a*/ 	.short	(.L_9 - .L_8)
.L_8:
        /*000c*/ 	.word	0x00000000
        /*0010*/ 	.short	0x0002
        /*0012*/ 	.short	0x0010
        /*0014*/ 	.byte	0x00, 0xf5, 0x21, 0x00


	//----- nvinfo : EIATTR_KPARAM_INFO
	.align		4
.L_9:
        /*0018*/ 	.byte	0x04, 0x17
        /*001a*/ 	.short	(.L_11 - .L_10)
.L_10:
        /*001c*/ 	.word	0x00000000
        /*0020*/ 	.short	0x0001
        /*0022*/ 	.short	0x0008
        /*0024*/ 	.byte	0x00, 0xf0, 0x11, 0x00


	//----- nvinfo : EIATTR_KPARAM_INFO
	.align		4
.L_11:
        /*0028*/ 	.byte	0x04, 0x17
        /*002a*/ 	.short	(.L_13 - .L_12)
.L_12:
        /*002c*/ 	.word	0x00000000
        /*0030*/ 	.short	0x0000
        /*0032*/ 	.short	0x0000
        /*0034*/ 	.byte	0x00, 0xf5, 0x21, 0x00


	//----- nvinfo : EIATTR_SPARSE_MMA_MASK
	.align		4
.L_13:
        /*0038*/ 	.byte	0x03, 0x50
        /*003a*/ 	.short	0x0000


	//----- nvinfo : EIATTR_MAXREG_COUNT
	.align		4
        /*003c*/ 	.byte	0x03, 0x1b
        /*003e*/ 	.short	0x00ff


	//----- nvinfo : EIATTR_MERCURY_ISA_VERSION
	.align		4
        /*0040*/ 	.byte	0x03, 0x5f
        /*0042*/ 	.short	0x0101


	//----- nvinfo : EIATTR_VRC_CTA_INIT_COUNT
	.align		4
        /*0044*/ 	.byte	0x02, 0x4a
	.zero		1
	.zero		1


	//----- nvinfo : EIATTR_EXIT_INSTR_OFFSETS
	.align		4
        /*0048*/ 	.byte	0x04, 0x1c
        /*004a*/ 	.short	(.L_15 - .L_14)


	//   ....[0]....
.L_14:
        /*004c*/ 	.word	0x00000070


	//   ....[1]....
        /*0050*/ 	.word	0x00000100


	//   ....[2]....
        /*0054*/ 	.word	0x00000170


	//----- nvinfo : EIATTR_CBANK_PARAM_SIZE
	.align		4
.L_15:
        /*0058*/ 	.byte	0x03, 0x19
        /*005a*/ 	.short	0x0018


	//----- nvinfo : EIATTR_PARAM_CBANK
	.align		4
        /*005c*/ 	.byte	0x04, 0x0a
        /*005e*/ 	.short	(.L_17 - .L_16)
	.align		4
.L_16:
        /*0060*/ 	.word	index@(.nv.constant0._Z12histo_kernelPciPi)
        /*0064*/ 	.short	0x0380
        /*0066*/ 	.short	0x0018


	//----- nvinfo : EIATTR_SW_WAR
	.align		4
.L_17:
        /*0068*/ 	.byte	0x04, 0x36
        /*006a*/ 	.short	(.L_19 - .L_18)
.L_18:
        /*006c*/ 	.word	0x00000008
.L_19:


//--------------------- .nv.callgraph             --------------------------
	.section	.nv.callgraph,"",@"SHT_CUDA_CALLGRAPH"
	.align	4
	.sectionentsize	8
	.align		4
        /*0000*/ 	.word	0x00000000
	.align		4
        /*0004*/ 	.word	0xffffffff
	.align		4
        /*0008*/ 	.word	0x00000000
	.align		4
        /*000c*/ 	.word	0xfffffffe
	.align		4
        /*0010*/ 	.word	0x00000000
	.align		4
        /*0014*/ 	.word	0xfffffffd
	.align		4
        /*0018*/ 	.word	0x00000000
	.align		4
        /*001c*/ 	.word	0xfffffffc


//--------------------- .text._Z12histo_kernelPciPi --------------------------
	.section	.text._Z12histo_kernelPciPi,"ax",@progbits
	.align	128
        .global         _Z12histo_kernelPciPi
        .type           _Z12histo_kernelPciPi,@function
        .size           _Z12histo_kernelPciPi,(.L_x_1 - _Z12histo_kernelPciPi)
        .other          _Z12histo_kernelPciPi,@"STO_CUDA_ENTRY STV_DEFAULT"
_Z12histo_kernelPciPi:
.text._Z12histo_kernelPciPi:
[----:B------:R-:W-:Y:S01]  /*0000*/  LDC R1, c[0x0][0x37c] ;  /* 0x0000df00ff017b82 */ /* 0x000fe20000000800 */
[----:B------:R-:W0:Y:S07]  /*0010*/  S2R R3, SR_TID.X ;  /* 0x0000000000037919 */ /* 0x000e2e0000002100 */
[----:B------:R-:W0:Y:S01]  /*0020*/  S2UR UR4, SR_CTAID.X ;  /* 0x00000000000479c3 */ /* 0x000e220000002500 */
[----:B------:R-:W1:Y:S07]  /*0030*/  LDCU UR5, c[0x0][0x388] ;  /* 0x00007100ff0577ac */ /* 0x000e6e0008000800 */
[----:B------:R-:W0:Y:S02]  /*0040*/  LDC R0, c[0x0][0x360] ;  /* 0x0000d800ff007b82 */ /* 0x000e240000000800 */
[----:B0-----:R-:W-:-:S05]  /*0050*/  IMAD R0, R0, UR4, R3 ;  /* 0x0000000400007c24 */ /* 0x001fca000f8e0203 */
[----:B-1----:R-:W-:-:S13]  /*0060*/  ISETP.GE.AND P0, PT, R0, UR5, PT ;  /* 0x0000000500007c0c */ /* 0x002fda000bf06270 */
[----:B------:R-:W-:Y:S05]  /*0070*/  @P0 EXIT ;  /* 0x000000000000094d */ /* 0x000fea0003800000 */
[----:B------:R-:W0:Y:S01]  /*0080*/  LDCU.64 UR6, c[0x0][0x380] ;  /* 0x00007000ff0677ac */ /* 0x000e220008000a00 */
[----:B------:R-:W1:Y:S01]  /*0090*/  LDCU.64 UR4, c[0x0][0x358] ;  /* 0x00006b00ff0477ac */ /* 0x000e620008000a00 */
[----:B0-----:R-:W-:-:S04]  /*00a0*/  IADD3 R2, P0, PT, R0, UR6, RZ ;  /* 0x0000000600027c10 */ /* 0x001fc8000ff1e0ff */
[----:B------:R-:W-:-:S05]  /*00b0*/  LEA.HI.X.SX32 R3, R0, UR7, 0x1, P0 ;  /* 0x0000000700037c11 */ /* 0x000fca00080f0eff */
[----:B-1----:R-:W2:Y:S02]  /*00c0*/  LDG.E.U8 R2, desc[UR4][R2.64] ;  /* 0x0000000402027981 */ /* 0x002ea4000c1e1100 */
[----:B--2---:R-:W-:-:S05]  /*00d0*/  VIADD R0, R2, 0xffffff9f ;  /* 0xffffff9f02007836 */ /* 0x004fca0000000000 */
[----:B------:R-:W-:-:S04]  /*00e0*/  LOP3.LUT R4, R0, 0xff, RZ, 0xc0, !PT ;  /* 0x000000ff00047812 */ /* 0x000fc800078ec0ff */
[----:B------:R-:W-:-:S13]  /*00f0*/  ISETP.GT.U32.AND P0, PT, R4, 0x19, PT ;  /* 0x000000190400780c */ /* 0x000fda0003f04070 */
[----:B------:R-:W-:Y:S05]  /*0100*/  @P0 EXIT ;  /* 0x000000000000094d */ /* 0x000fea0003800000 */
[----:B------:R-:W0:Y:S01]  /*0110*/  LDCU.64 UR6, c[0x0][0x390] ;  /* 0x00007200ff0677ac */ /* 0x000e220008000a00 */
[----:B------:R-:W-:Y:S01]  /*0120*/  LOP3.LUT R0, R0, 0xfc, RZ, 0xc0, !PT ;  /* 0x000000fc00007812 */ /* 0x000fe200078ec0ff */
[----:B------:R-:W-:-:S03]  /*0130*/  IMAD.MOV.U32 R5, RZ, RZ, 0x1 ;  /* 0x00000001ff057424 */ /* 0x000fc600078e00ff */
[----:B0-----:R-:W-:-:S05]  /*0140*/  IADD3 R2, P0, PT, R0, UR6, RZ ;  /* 0x0000000600027c10 */ /* 0x001fca000ff1e0ff */
[----:B------:R-:W-:-:S05]  /*0150*/  IMAD.X R3, RZ, RZ, UR7, P0 ;  /* 0x00000007ff037e24 */ /* 0x000fca00080e06ff */
[----:B------:R-:W-:Y:S01]  /*0160*/  REDG.E.ADD.STRONG.GPU desc[UR4][R2.64], R5 ;  /* 0x000000050200798e */ /* 0x000fe2000c12e104 */
[----:B------:R-:W-:Y:S05]  /*0170*/  EXIT ;  /* 0x000000000000794d */ /* 0x000fea0003800000 */
.L_x_0:
[----:B------:R-:W-:-:S00]  /*0180*/  BRA `(.L_x_0) ;  /* 0xfffffffc00fc7947 */ /* 0x000fc0000383ffff */
[----:B------:R-:W-:-:S00]  /*0190*/  NOP ;  /* 0x0000000000007918 */ /* 0x000fc00000000000 */
        /* <DEDUP_REMOVED lines=14> */
.L_x_1:


//--------------------- .nv.shared.reserved.0     --------------------------
	.section	.nv.shared.reserved.0,"aw",@nobits
	.weak		__nv_reservedSMEM_offset_0_alias
	.size		__nv_reservedSMEM_offset_0_alias, 0, 64
	.other		__nv_reservedSMEM_offset_0_alias,@"STO_CUDA_RESERVED_SHARED STV_DEFAULT"
__nv_reservedSMEM_offset_0_alias:
	.zero		0
	.zero		64


//--------------------- .nv.constant0._Z12histo_kernelPciPi --------------------------
	.section	.nv.constant0._Z12histo_kernelPciPi,"a",@progbits
	.sectionflags	@""
	.align	4
.nv.constant0._Z12histo_kernelPciPi:
	.zero		920


//--------------------- SYMBOLS --------------------------

	.type		.nv.reservedSmem.offset0,@object
	.size		.nv.reservedSmem.offset0,0x4
